//
// Generated by NVIDIA NVVM Compiler
//
// Compiler Build ID: CL-36424714
// Cuda compilation tools, release 13.0, V13.0.88
// Based on NVVM 20.0.0
//

.version 9.0
.target sm_100
.address_size 64

	// .globl	_Z21matrix_multiplicationPiS_S_i

.visible .entry _Z21matrix_multiplicationPiS_S_i(
	.param .u64 .ptr .align 1 _Z21matrix_multiplicationPiS_S_i_param_0,
	.param .u64 .ptr .align 1 _Z21matrix_multiplicationPiS_S_i_param_1,
	.param .u64 .ptr .align 1 _Z21matrix_multiplicationPiS_S_i_param_2,
	.param .u32 _Z21matrix_multiplicationPiS_S_i_param_3
)
{
	.reg .pred 	%p<12>;
	.reg .b32 	%r<135>;
	.reg .b64 	%rd<48>;

	ld.param.u64 	%rd6, [_Z21matrix_multiplicationPiS_S_i_param_0];
	ld.param.u64 	%rd7, [_Z21matrix_multiplicationPiS_S_i_param_1];
	ld.param.u64 	%rd5, [_Z21matrix_multiplicationPiS_S_i_param_2];
	ld.param.u32 	%r52, [_Z21matrix_multiplicationPiS_S_i_param_3];
	cvta.to.global.u64 	%rd1, %rd7;
	cvta.to.global.u64 	%rd2, %rd6;
	mov.u32 	%r53, %ctaid.x;
	mov.u32 	%r54, %ntid.x;
	mov.u32 	%r55, %tid.x;
	mad.lo.s32 	%r1, %r53, %r54, %r55;
	mov.u32 	%r56, %ctaid.y;
	mov.u32 	%r57, %ntid.y;
	mul.lo.s32 	%r2, %r56, %r57;
	mov.u32 	%r3, %tid.y;
	add.s32 	%r58, %r2, %r3;
	max.s32 	%r59, %r1, %r58;
	setp.ge.s32 	%p1, %r59, %r52;
	setp.lt.s32 	%p2, %r52, 1;
	or.pred  	%p3, %p1, %p2;
	@%p3 bra 	$L__BB0_12;
	cvta.to.global.u64 	%rd8, %rd5;
	mul.lo.s32 	%r5, %r52, %r1;
	add.s32 	%r61, %r5, %r58;
	mul.wide.s32 	%rd9, %r61, 4;
	add.s64 	%rd3, %rd8, %rd9;
	ld.global.u32 	%r129, [%rd3];
	and.b32  	%r7, %r52, 7;
	setp.lt.u32 	%p4, %r52, 8;
	mov.b32 	%r132, 0;
	@%p4 bra 	$L__BB0_4;
	and.b32  	%r132, %r52, 2147483640;
	neg.s32 	%r127, %r132;
	add.s32 	%r62, %r3, %r52;
	add.s32 	%r126, %r62, %r2;
	shl.b32 	%r11, %r52, 3;
	shl.b32 	%r63, %r52, 1;
	add.s32 	%r125, %r58, %r63;
	mad.lo.s32 	%r124, %r52, 3, %r58;
	shl.b32 	%r64, %r52, 2;
	add.s32 	%r123, %r58, %r64;
	mad.lo.s32 	%r122, %r52, 5, %r58;
	mad.lo.s32 	%r121, %r52, 6, %r58;
	mad.lo.s32 	%r120, %r52, 7, %r58;
	add.s64 	%rd4, %rd2, 16;
	mov.u32 	%r118, %r5;
	mov.u32 	%r119, %r58;
$L__BB0_3:
	.pragma "nounroll";
	mul.wide.s32 	%rd10, %r118, 4;
	add.s64 	%rd11, %rd4, %rd10;
	ld.global.u32 	%r65, [%rd11+-16];
	mul.wide.u32 	%rd12, %r119, 4;
	add.s64 	%rd13, %rd1, %rd12;
	ld.global.u32 	%r66, [%rd13];
	mad.lo.s32 	%r67, %r66, %r65, %r129;
	st.global.u32 	[%rd3], %r67;
	ld.global.u32 	%r68, [%rd11+-12];
	mul.wide.u32 	%rd14, %r126, 4;
	add.s64 	%rd15, %rd1, %rd14;
	ld.global.u32 	%r69, [%rd15];
	mad.lo.s32 	%r70, %r69, %r68, %r67;
	st.global.u32 	[%rd3], %r70;
	ld.global.u32 	%r71, [%rd11+-8];
	mul.wide.u32 	%rd16, %r125, 4;
	add.s64 	%rd17, %rd1, %rd16;
	ld.global.u32 	%r72, [%rd17];
	mad.lo.s32 	%r73, %r72, %r71, %r70;
	st.global.u32 	[%rd3], %r73;
	ld.global.u32 	%r74, [%rd11+-4];
	mul.wide.u32 	%rd18, %r124, 4;
	add.s64 	%rd19, %rd1, %rd18;
	ld.global.u32 	%r75, [%rd19];
	mad.lo.s32 	%r76, %r75, %r74, %r73;
	st.global.u32 	[%rd3], %r76;
	ld.global.u32 	%r77, [%rd11];
	mul.wide.u32 	%rd20, %r123, 4;
	add.s64 	%rd21, %rd1, %rd20;
	ld.global.u32 	%r78, [%rd21];
	mad.lo.s32 	%r79, %r78, %r77, %r76;
	st.global.u32 	[%rd3], %r79;
	ld.global.u32 	%r80, [%rd11+4];
	mul.wide.u32 	%rd22, %r122, 4;
	add.s64 	%rd23, %rd1, %rd22;
	ld.global.u32 	%r81, [%rd23];
	mad.lo.s32 	%r82, %r81, %r80, %r79;
	st.global.u32 	[%rd3], %r82;
	ld.global.u32 	%r83, [%rd11+8];
	mul.wide.u32 	%rd24, %r121, 4;
	add.s64 	%rd25, %rd1, %rd24;
	ld.global.u32 	%r84, [%rd25];
	mad.lo.s32 	%r85, %r84, %r83, %r82;
	st.global.u32 	[%rd3], %r85;
	ld.global.u32 	%r86, [%rd11+12];
	mul.wide.u32 	%rd26, %r120, 4;
	add.s64 	%rd27, %rd1, %rd26;
	ld.global.u32 	%r87, [%rd27];
	mad.lo.s32 	%r129, %r87, %r86, %r85;
	st.global.u32 	[%rd3], %r129;
	add.s32 	%r127, %r127, 8;
	add.s32 	%r126, %r126, %r11;
	add.s32 	%r125, %r125, %r11;
	add.s32 	%r124, %r124, %r11;
	add.s32 	%r123, %r123, %r11;
	add.s32 	%r122, %r122, %r11;
	add.s32 	%r121, %r121, %r11;
	add.s32 	%r120, %r120, %r11;
	add.s32 	%r119, %r119, %r11;
	add.s32 	%r118, %r118, 8;
	setp.ne.s32 	%p5, %r127, 0;
	@%p5 bra 	$L__BB0_3;
$L__BB0_4:
	setp.eq.s32 	%p6, %r7, 0;
	@%p6 bra 	$L__BB0_12;
	and.b32  	%r42, %r52, 3;
	setp.lt.u32 	%p7, %r7, 4;
	@%p7 bra 	$L__BB0_7;
	add.s32 	%r88, %r132, %r5;
	mul.wide.s32 	%rd28, %r88, 4;
	add.s64 	%rd29, %rd2, %rd28;
	ld.global.u32 	%r89, [%rd29];
	mad.lo.s32 	%r90, %r132, %r52, %r58;
	mul.wide.u32 	%rd30, %r90, 4;
	add.s64 	%rd31, %rd1, %rd30;
	ld.global.u32 	%r91, [%rd31];
	mad.lo.s32 	%r92, %r91, %r89, %r129;
	st.global.u32 	[%rd3], %r92;
	ld.global.u32 	%r93, [%rd29+4];
	add.s32 	%r94, %r90, %r52;
	mul.wide.u32 	%rd32, %r94, 4;
	add.s64 	%rd33, %rd1, %rd32;
	ld.global.u32 	%r95, [%rd33];
	mad.lo.s32 	%r96, %r95, %r93, %r92;
	st.global.u32 	[%rd3], %r96;
	ld.global.u32 	%r97, [%rd29+8];
	add.s32 	%r98, %r94, %r52;
	mul.wide.u32 	%rd34, %r98, 4;
	add.s64 	%rd35, %rd1, %rd34;
	ld.global.u32 	%r99, [%rd35];
	mad.lo.s32 	%r100, %r99, %r97, %r96;
	st.global.u32 	[%rd3], %r100;
	ld.global.u32 	%r101, [%rd29+12];
	add.s32 	%r102, %r98, %r52;
	mul.wide.u32 	%rd36, %r102, 4;
	add.s64 	%rd37, %rd1, %rd36;
	ld.global.u32 	%r103, [%rd37];
	mad.lo.s32 	%r129, %r103, %r101, %r100;
	st.global.u32 	[%rd3], %r129;
	add.s32 	%r132, %r132, 4;
$L__BB0_7:
	setp.eq.s32 	%p8, %r42, 0;
	@%p8 bra 	$L__BB0_12;
	setp.eq.s32 	%p9, %r42, 1;
	@%p9 bra 	$L__BB0_10;
	add.s32 	%r104, %r132, %r5;
	mul.wide.s32 	%rd38, %r104, 4;
	add.s64 	%rd39, %rd2, %rd38;
	ld.global.u32 	%r105, [%rd39];
	mad.lo.s32 	%r106, %r132, %r52, %r58;
	mul.wide.u32 	%rd40, %r106, 4;
	add.s64 	%rd41, %rd1, %rd40;
	ld.global.u32 	%r107, [%rd41];
	mad.lo.s32 	%r108, %r107, %r105, %r129;
	st.global.u32 	[%rd3], %r108;
	ld.global.u32 	%r109, [%rd39+4];
	add.s32 	%r110, %r106, %r52;
	mul.wide.u32 	%rd42, %r110, 4;
	add.s64 	%rd43, %rd1, %rd42;
	ld.global.u32 	%r111, [%rd43];
	mad.lo.s32 	%r129, %r111, %r109, %r108;
	st.global.u32 	[%rd3], %r129;
	add.s32 	%r132, %r132, 2;
$L__BB0_10:
	and.b32  	%r112, %r52, 1;
	setp.eq.b32 	%p10, %r112, 1;
	not.pred 	%p11, %p10;
	@%p11 bra 	$L__BB0_12;
	add.s32 	%r113, %r132, %r5;
	mul.wide.s32 	%rd44, %r113, 4;
	add.s64 	%rd45, %rd2, %rd44;
	ld.global.u32 	%r114, [%rd45];
	mad.lo.s32 	%r115, %r132, %r52, %r58;
	mul.wide.u32 	%rd46, %r115, 4;
	add.s64 	%rd47, %rd1, %rd46;
	ld.global.u32 	%r116, [%rd47];
	mad.lo.s32 	%r117, %r116, %r114, %r129;
	st.global.u32 	[%rd3], %r117;
$L__BB0_12:
	ret;

}


// ===== COMPILED SASS (sm_100) =====

	.target	sm_100

	.elftype	@"ET_EXEC"


//--------------------- .note.nv.tkinfo           --------------------------
	.section	.note.nv.tkinfo,"",@"SHT_NOTE"
	.sectionflags	@"SHF_NOTE_NV_TKINFO"
	.tkinfo
        /*0018*/ 	.word	0x00000002
        /*0030*/ 	.string	""
        /*0030*/ 	.string	"ptxas"
        /*0030*/ 	.string	"Cuda compilation tools, release 13.0, V13.0.88"
        /*0030*/ 	.string	"Build cuda_13.0.r13.0/compiler.36424714_0"
        /*0030*/ 	.string	"-arch sm_100 -m 64 "



//--------------------- .note.nv.cuinfo           --------------------------
	.section	.note.nv.cuinfo,"",@"SHT_NOTE"
	.sectionflags	@"SHF_NOTE_NV_CUINFO"
        /*0018*/ 	.short	0x0002
        /*001a*/ 	.short	0x0064
        /*001c*/ 	.short	0x0082
	.zero		2


//--------------------- .nv.info                  --------------------------
	.section	.nv.info,"",@"SHT_CUDA_INFO"
	.align	4


	//----- nvinfo : EIATTR_REGCOUNT
	.align		4
        /*0000*/ 	.byte	0x04, 0x2f
        /*0002*/ 	.short	(.L_1 - .L_0)
	.align		4
.L_0:
        /*0004*/ 	.word	index@(_Z21matrix_multiplicationPiS_S_i)
        /*0008*/ 	.word	0x00000020


	//----- nvinfo : EIATTR_FRAME_SIZE
	.align		4
.L_1:
        /*000c*/ 	.byte	0x04, 0x11
        /*000e*/ 	.short	(.L_3 - .L_2)
	.align		4
.L_2:
        /*0010*/ 	.word	index@(_Z21matrix_multiplicationPiS_S_i)
        /*0014*/ 	.word	0x00000000


	//----- nvinfo : EIATTR_MIN_STACK_SIZE
	.align		4
.L_3:
        /*0018*/ 	.byte	0x04, 0x12
        /*001a*/ 	.short	(.L_5 - .L_4)
	.align		4
.L_4:
        /*001c*/ 	.word	index@(_Z21matrix_multiplicationPiS_S_i)
        /*0020*/ 	.word	0x00000000
.L_5:


//--------------------- .nv.compat                --------------------------
	.section	.nv.compat,"",@"SHT_CUDA_COMPAT_INFO"
	.align	4
        /*0000*/ 	.byte	0x02, 0x09, 0x00, 0x00, 0x02, 0x02, 0x01, 0x00, 0x02, 0x05, 0x05, 0x00, 0x03, 0x07, 0x01, 0x01
        /*0010*/ 	.byte	0x02, 0x03, 0x00, 0x00, 0x02, 0x06, 0x01, 0x00, 0x04, 0x0b, 0x08, 0x00, 0x09, 0x00, 0x00, 0x00
        /*0020*/ 	.byte	0x00, 0x00, 0x00, 0x00


//--------------------- .nv.info._Z21matrix_multiplicationPiS_S_i --------------------------
	.section	.nv.info._Z21matrix_multiplicationPiS_S_i,"",@"SHT_CUDA_INFO"
	.sectionflags	@""
	.align	4


	//----- nvinfo : EIATTR_CUDA_API_VERSION
	.align		4
        /*0000*/ 	.byte	0x04, 0x37
        /*0002*/ 	.short	(.L_7 - .L_6)
.L_6:
        /*0004*/ 	.word	0x00000082


	//----- nvinfo : EIATTR_KPARAM_INFO
	.align		4
.L_7:
        /*0008*/ 	.byte	0x04, 0x17
        /*000a*/ 	.short	(.L_9 - .L_8)
.L_8:
        /*000c*/ 	.word	0x00000000
        /*0010*/ 	.short	0x0003
        /*0012*/ 	.short	0x0018
        /*0014*/ 	.byte	0x00, 0xf0, 0x11, 0x00


	//----- nvinfo : EIATTR_KPARAM_INFO
	.align		4
.L_9:
        /*0018*/ 	.byte	0x04, 0x17
        /*001a*/ 	.short	(.L_11 - .L_10)
.L_10:
        /*001c*/ 	.word	0x00000000
        /*0020*/ 	.short	0x0002
        /*0022*/ 	.short	0x0010
        /*0024*/ 	.byte	0x00, 0xf5, 0x21, 0x00


	//----- nvinfo : EIATTR_KPARAM_INFO
	.align		4
.L_11:
        /*0028*/ 	.byte	0x04, 0x17
        /*002a*/ 	.short	(.L_13 - .L_12)
.L_12:
        /*002c*/ 	.word	0x00000000
        /*0030*/ 	.short	0x0001
        /*0032*/ 	.short	0x0008
        /*0034*/ 	.byte	0x00, 0xf5, 0x21, 0x00


	//----- nvinfo : EIATTR_KPARAM_INFO
	.align		4
.L_13:
        /*0038*/ 	.byte	0x04, 0x17
        /*003a*/ 	.short	(.L_15 - .L_14)
.L_14:
        /*003c*/ 	.word	0x00000000
        /*0040*/ 	.short	0x0000
        /*0042*/ 	.short	0x0000
        /*0044*/ 	.byte	0x00, 0xf5, 0x21, 0x00


	//----- nvinfo : EIATTR_SPARSE_MMA_MASK
	.align		4
.L_15:
        /*0048*/ 	.byte	0x03, 0x50
        /*004a*/ 	.short	0x0000


	//----- nvinfo : EIATTR_MAXREG_COUNT
	.align		4
        /*004c*/ 	.byte	0x03, 0x1b
        /*004e*/ 	.short	0x00ff


	//----- nvinfo : EIATTR_MERCURY_ISA_VERSION
	.align		4
        /*0050*/ 	.byte	0x03, 0x5f
        /*0052*/ 	.short	0x0101


	//----- nvinfo : EIATTR_VRC_CTA_INIT_COUNT
	.align		4
        /*0054*/ 	.byte	0x02, 0x4a
	.zero		1
	.zero		1


	//----- nvinfo : EIATTR_EXIT_INSTR_OFFSETS
	.align		4
        /*0058*/ 	.byte	0x04, 0x1c
        /*005a*/ 	.short	(.L_17 - .L_16)


	//   ....[0]....
.L_16:
        /*005c*/ 	.word	0x000000e0


	//   ....[1]....
        /*0060*/ 	.word	0x00000600


	//   ....[2]....
        /*0064*/ 	.word	0x00000820


	//   ....[3]....
        /*0068*/ 	.word	0x00000980


	//   ....[4]....
        /*006c*/ 	.word	0x00000a30


	//----- nvinfo : EIATTR_CBANK_PARAM_SIZE
	.align		4
.L_17:
        /*0070*/ 	.byte	0x03, 0x19
        /*0072*/ 	.short	0x001c


	//----- nvinfo : EIATTR_PARAM_CBANK
	.align		4
        /*0074*/ 	.byte	0x04, 0x0a
        /*0076*/ 	.short	(.L_19 - .L_18)
	.align		4
.L_18:
        /*0078*/ 	.word	index@(.nv.constant0._Z21matrix_multiplicationPiS_S_i)
        /*007c*/ 	.short	0x0380
        /*007e*/ 	.short	0x001c


	//----- nvinfo : EIATTR_SW_WAR
	.align		4
.L_19:
        /*0080*/ 	.byte	0x04, 0x36
        /*0082*/ 	.short	(.L_21 - .L_20)
.L_20:
        /*0084*/ 	.word	0x00000008
.L_21:


//--------------------- .nv.callgraph             --------------------------
	.section	.nv.callgraph,"",@"SHT_CUDA_CALLGRAPH"
	.align	4
	.sectionentsize	8
	.align		4
        /*0000*/ 	.word	0x00000000
	.align		4
        /*0004*/ 	.word	0xffffffff
	.align		4
        /*0008*/ 	.word	0x00000000
	.align		4
        /*000c*/ 	.word	0xfffffffe
	.align		4
        /*0010*/ 	.word	0x00000000
	.align		4
        /*0014*/ 	.word	0xfffffffd
	.align		4
        /*0018*/ 	.word	0x00000000
	.align		4
        /*001c*/ 	.word	0xfffffffc


//--------------------- .text._Z21matrix_multiplicationPiS_S_i --------------------------
	.section	.text._Z21matrix_multiplicationPiS_S_i,"ax",@progbits
	.align	128
        .global         _Z21matrix_multiplicationPiS_S_i
        .type           _Z21matrix_multiplicationPiS_S_i,@function
        .size           _Z21matrix_multiplicationPiS_S_i,(.L_x_5 - _Z21matrix_multiplicationPiS_S_i)
        .other          _Z21matrix_multiplicationPiS_S_i,@"STO_CUDA_ENTRY STV_DEFAULT"
_Z21matrix_multiplicationPiS_S_i:
.text._Z21matrix_multiplicationPiS_S_i:
[----:B------:R-:W-:Y:S01]  /*0000*/  LDC R1, c[0x0][0x37c] ;  /* 0x0000df00ff017b82 */ /* 0x000fe20000000800 */
[----:B------:R-:W0:Y:S07]  /*0010*/  S2R R3, SR_TID.X ;  /* 0x0000000000037919 */ /* 0x000e2e0000002100 */
[----:B------:R-:W1:Y:S01]  /*0020*/  S2UR UR4, SR_CTAID.Y ;  /* 0x00000000000479c3 */ /* 0x000e620000002600 */
[----:B------:R-:W2:Y:S07]  /*0030*/  S2R R7, SR_TID.Y ;  /* 0x0000000000077919 */ /* 0x000eae0000002200 */
[----:B------:R-:W0:Y:S08]  /*0040*/  S2UR UR6, SR_CTAID.X ;  /* 0x00000000000679c3 */ /* 0x000e300000002500 */
[----:B------:R-:W0:Y:S01]  /*0050*/  LDC R2, c[0x0][0x360] ;  /* 0x0000d800ff027b82 */ /* 0x000e220000000800 */
[----:B------:R-:W1:Y:S07]  /*0060*/  LDCU UR5, c[0x0][0x364] ;  /* 0x00006c80ff0577ac */ /* 0x000e6e0008000800 */
[----:B------:R-:W3:Y:S01]  /*0070*/  LDC R0, c[0x0][0x398] ;  /* 0x0000e600ff007b82 */ /* 0x000ee20000000800 */
[----:B-1----:R-:W-:Y:S01]  /*0080*/  UIMAD UR4, UR4, UR5, URZ ;  /* 0x00000005040472a4 */ /* 0x002fe2000f8e02ff */
[----:B0-----:R-:W-:-:S05]  /*0090*/  IMAD R2, R2, UR6, R3 ;  /* 0x0000000602027c24 */ /* 0x001fca000f8e0203 */
[----:B--2---:R-:W-:-:S04]  /*00a0*/  IADD3 R3, PT, PT, R7, UR4, RZ ;  /* 0x0000000407037c10 */ /* 0x004fc8000fffe0ff */
[----:B------:R-:W-:Y:S02]  /*00b0*/  VIMNMX R5, PT, PT, R2, R3, !PT ;  /* 0x0000000302057248 */ /* 0x000fe40007fe0100 */
[----:B---3--:R-:W-:-:S04]  /*00c0*/  ISETP.GE.AND P0, PT, R0, 0x1, PT ;  /* 0x000000010000780c */ /* 0x008fc80003f06270 */
[----:B------:R-:W-:-:S13]  /*00d0*/  ISETP.GE.OR P0, PT, R5, R0, !P0 ;  /* 0x000000000500720c */ /* 0x000fda0004706670 */
[----:B------:R-:W-:Y:S05]  /*00e0*/  @P0 EXIT ;  /* 0x000000000000094d */ /* 0x000fea0003800000 */
[----:B------:R-:W0:Y:S01]  /*00f0*/  LDC.64 R14, c[0x0][0x390] ;  /* 0x0000e400ff0e7b82 */ /* 0x000e220000000a00 */
[----:B------:R-:W1:Y:S01]  /*0100*/  LDCU.64 UR8, c[0x0][0x358] ;  /* 0x00006b00ff0877ac */ /* 0x000e620008000a00 */
[----:B------:R-:W-:Y:S01]  /*0110*/  IMAD R2, R2, R0, RZ ;  /* 0x0000000002027224 */ /* 0x000fe200078e02ff */
[C---:B------:R-:W-:Y:S02]  /*0120*/  ISETP.GE.U32.AND P1, PT, R0.reuse, 0x8, PT ;  /* 0x000000080000780c */ /* 0x040fe40003f26070 */
[----:B------:R-:W-:Y:S02]  /*0130*/  LOP3.LUT R4, R0, 0x7, RZ, 0xc0, !PT ;  /* 0x0000000700047812 */ /* 0x000fe400078ec0ff */
[----:B------:R-:W-:Y:S02]  /*0140*/  IADD3 R5, PT, PT, R3, R2, RZ ;  /* 0x0000000203057210 */ /* 0x000fe40007ffe0ff */
[----:B------:R-:W-:-:S03]  /*0150*/  ISETP.NE.AND P0, PT, R4, RZ, PT ;  /* 0x000000ff0400720c */ /* 0x000fc60003f05270 */
[----:B0-----:R-:W-:-:S04]  /*0160*/  IMAD.WIDE R14, R5, 0x4, R14 ;  /* 0x00000004050e7825 */ /* 0x001fc800078e020e */
[----:B------:R-:W-:Y:S01]  /*0170*/  HFMA2 R5, -RZ, RZ, 0, 0 ;  /* 0x00000000ff057431 */ /* 0x000fe200000001ff */
[----:B-1----:R0:W5:Y:S01]  /*0180*/  LDG.E R12, desc[UR8][R14.64] ;  /* 0x000000080e0c7981 */ /* 0x002162000c1e1900 */
[----:B------:R-:W-:Y:S05]  /*0190*/  @!P1 BRA `(.L_x_0) ;  /* 0x0000000400189947 */ /* 0x000fea0003800000 */
[----:B------:R-:W1:Y:S01]  /*01a0*/  LDCU.64 UR6, c[0x0][0x380] ;  /* 0x00007000ff0677ac */ /* 0x000e620008000a00 */
[C---:B------:R-:W-:Y:S01]  /*01b0*/  LOP3.LUT R5, R0.reuse, 0x7ffffff8, RZ, 0xc0, !PT ;  /* 0x7ffffff800057812 */ /* 0x040fe200078ec0ff */
[C---:B------:R-:W-:Y:S01]  /*01c0*/  IMAD R9, R0.reuse, 0x3, R3 ;  /* 0x0000000300097824 */ /* 0x040fe200078e0203 */
[C---:B------:R-:W-:Y:S01]  /*01d0*/  IADD3 R8, PT, PT, R0.reuse, UR4, R7 ;  /* 0x0000000400087c10 */ /* 0x040fe2000fffe007 */
[C-C-:B------:R-:W-:Y:S01]  /*01e0*/  IMAD R13, R0.reuse, 0x5, R3.reuse ;  /* 0x00000005000d7824 */ /* 0x140fe200078e0203 */
[CC--:B------:R-:W-:Y:S01]  /*01f0*/  LEA R7, R0.reuse, R3.reuse, 0x1 ;  /* 0x0000000300077211 */ /* 0x0c0fe200078e08ff */
[C-C-:B------:R-:W-:Y:S01]  /*0200*/  IMAD R25, R0.reuse, 0x6, R3.reuse ;  /* 0x0000000600197824 */ /* 0x140fe200078e0203 */
[CC--:B------:R-:W-:Y:S01]  /*0210*/  LEA R11, R0.reuse, R3.reuse, 0x2 ;  /* 0x00000003000b7211 */ /* 0x0c0fe200078e10ff */
[----:B------:R-:W-:Y:S01]  /*0220*/  IMAD R27, R0, 0x7, R3 ;  /* 0x00000007001b7824 */ /* 0x000fe200078e0203 */
[----:B------:R-:W-:Y:S02]  /*0230*/  MOV R10, R2 ;  /* 0x00000002000a7202 */ /* 0x000fe40000000f00 */
[----:B------:R-:W-:-:S02]  /*0240*/  MOV R29, R3 ;  /* 0x00000003001d7202 */ /* 0x000fc40000000f00 */
[----:B------:R-:W-:Y:S01]  /*0250*/  IADD3 R6, PT, PT, -R5, RZ, RZ ;  /* 0x000000ff05067210 */ /* 0x000fe20007ffe1ff */
[----:B-1----:R-:W-:-:S04]  /*0260*/  UIADD3 UR5, UP0, UPT, UR6, 0x10, URZ ;  /* 0x0000001006057890 */ /* 0x002fc8000ff1e0ff */
[----:B------:R-:W-:-:S12]  /*0270*/  UIADD3.X UR6, UPT, UPT, URZ, UR7, URZ, UP0, !UPT ;  /* 0x00000007ff067290 */ /* 0x000fd800087fe4ff */
.L_x_1:
[----:B------:R-:W1:Y:S01]  /*0280*/  LDC.64 R16, c[0x0][0x388] ;  /* 0x0000e200ff107b82 */ /* 0x000e620000000a00 */
[----:B------:R-:W-:Y:S02]  /*0290*/  MOV R20, UR5 ;  /* 0x0000000500147c02 */ /* 0x000fe40008000f00 */
[----:B------:R-:W-:-:S03]  /*02a0*/  MOV R21, UR6 ;  /* 0x0000000600157c02 */ /* 0x000fc60008000f00 */
[----:B------:R-:W-:-:S05]  /*02b0*/  IMAD.WIDE R20, R10, 0x4, R20 ;  /* 0x000000040a147825 */ /* 0x000fca00078e0214 */
[----:B--2---:R-:W2:Y:S01]  /*02c0*/  LDG.E R23, desc[UR8][R20.64+-0x10] ;  /* 0xfffff00814177981 */ /* 0x004ea2000c1e1900 */
[----:B-1----:R-:W-:-:S06]  /*02d0*/  IMAD.WIDE.U32 R18, R29, 0x4, R16 ;  /* 0x000000041d127825 */ /* 0x002fcc00078e0010 */
[----:B------:R-:W2:Y:S02]  /*02e0*/  LDG.E R18, desc[UR8][R18.64] ;  /* 0x0000000812127981 */ /* 0x000ea4000c1e1900 */
[----:B--2--5:R-:W-:Y:S02]  /*02f0*/  IMAD R12, R23, R18, R12 ;  /* 0x00000012170c7224 */ /* 0x024fe400078e020c */
[----:B------:R-:W-:-:S03]  /*0300*/  IMAD.WIDE.U32 R18, R8, 0x4, R16 ;  /* 0x0000000408127825 */ /* 0x000fc600078e0010 */
[----:B------:R1:W-:Y:S04]  /*0310*/  STG.E desc[UR8][R14.64], R12 ;  /* 0x0000000c0e007986 */ /* 0x0003e8000c101908 */
[----:B------:R-:W2:Y:S04]  /*0320*/  LDG.E R22, desc[UR8][R18.64] ;  /* 0x0000000812167981 */ /* 0x000ea8000c1e1900 */
[----:B------:R-:W2:Y:S02]  /*0330*/  LDG.E R23, desc[UR8][R20.64+-0xc] ;  /* 0xfffff40814177981 */ /* 0x000ea4000c1e1900 */
[----:B--2---:R-:W-:-:S02]  /*0340*/  IMAD R24, R23, R22, R12 ;  /* 0x0000001617187224 */ /* 0x004fc400078e020c */
[----:B------:R-:W-:-:S03]  /*0350*/  IMAD.WIDE.U32 R22, R7, 0x4, R16 ;  /* 0x0000000407167825 */ /* 0x000fc600078e0010 */
[----:B------:R2:W-:Y:S04]  /*0360*/  STG.E desc[UR8][R14.64], R24 ;  /* 0x000000180e007986 */ /* 0x0005e8000c101908 */
[----:B------:R-:W3:Y:S04]  /*0370*/  LDG.E R23, desc[UR8][R22.64] ;  /* 0x0000000816177981 */ /* 0x000ee8000c1e1900 */
[----:B------:R-:W3:Y:S02]  /*0380*/  LDG.E R26, desc[UR8][R20.64+-0x8] ;  /* 0xfffff808141a7981 */ /* 0x000ee4000c1e1900 */
[----:B---3--:R-:W-:-:S02]  /*0390*/  IMAD R26, R26, R23, R24 ;  /* 0x000000171a1a7224 */ /* 0x008fc400078e0218 */
[----:B------:R-:W-:-:S03]  /*03a0*/  IMAD.WIDE.U32 R22, R9, 0x4, R16 ;  /* 0x0000000409167825 */ /* 0x000fc600078e0010 */
[----:B------:R3:W-:Y:S04]  /*03b0*/  STG.E desc[UR8][R14.64], R26 ;  /* 0x0000001a0e007986 */ /* 0x0007e8000c101908 */
[----:B-1----:R-:W4:Y:S04]  /*03c0*/  LDG.E R12, desc[UR8][R22.64] ;  /* 0x00000008160c7981 */ /* 0x002f28000c1e1900 */
[----:B------:R-:W4:Y:S02]  /*03d0*/  LDG.E R19, desc[UR8][R20.64+-0x4] ;  /* 0xfffffc0814137981 */ /* 0x000f24000c1e1900 */
[----:B----4-:R-:W-:-:S02]  /*03e0*/  IMAD R12, R19, R12, R26 ;  /* 0x0000000c130c7224 */ /* 0x010fc400078e021a */
[----:B------:R-:W-:-:S03]  /*03f0*/  IMAD.WIDE.U32 R18, R11, 0x4, R16 ;  /* 0x000000040b127825 */ /* 0x000fc600078e0010 */
[----:B------:R1:W-:Y:S04]  /*0400*/  STG.E desc[UR8][R14.64], R12 ;  /* 0x0000000c0e007986 */ /* 0x0003e8000c101908 */
[----:B------:R-:W4:Y:S04]  /*0410*/  LDG.E R19, desc[UR8][R18.64] ;  /* 0x0000000812137981 */ /* 0x000f28000c1e1900 */
[----:B--2---:R-:W4:Y:S02]  /*0420*/  LDG.E R24, desc[UR8][R20.64] ;  /* 0x0000000814187981 */ /* 0x004f24000c1e1900 */
[----:B----4-:R-:W-:-:S02]  /*0430*/  IMAD R24, R24, R19, R12 ;  /* 0x0000001318187224 */ /* 0x010fc400078e020c */
[----:B------:R-:W-:-:S03]  /*0440*/  IMAD.WIDE.U32 R18, R13, 0x4, R16 ;  /* 0x000000040d127825 */ /* 0x000fc600078e0010 */
[----:B------:R2:W-:Y:S04]  /*0450*/  STG.E desc[UR8][R14.64], R24 ;  /* 0x000000180e007986 */ /* 0x0005e8000c101908 */
[----:B---3--:R-:W3:Y:S04]  /*0460*/  LDG.E R26, desc[UR8][R18.64] ;  /* 0x00000008121a7981 */ /* 0x008ee8000c1e1900 */
[----:B------:R-:W3:Y:S02]  /*0470*/  LDG.E R23, desc[UR8][R20.64+0x4] ;  /* 0x0000040814177981 */ /* 0x000ee4000c1e1900 */
[----:B---3--:R-:W-:-:S02]  /*0480*/  IMAD R26, R23, R26, R24 ;  /* 0x0000001a171a7224 */ /* 0x008fc400078e0218 */
[----:B------:R-:W-:-:S03]  /*0490*/  IMAD.WIDE.U32 R22, R25, 0x4, R16 ;  /* 0x0000000419167825 */ /* 0x000fc600078e0010 */
[----:B------:R2:W-:Y:S04]  /*04a0*/  STG.E desc[UR8][R14.64], R26 ;  /* 0x0000001a0e007986 */ /* 0x0005e8000c101908 */
[----:B------:R-:W3:Y:S04]  /*04b0*/  LDG.E R23, desc[UR8][R22.64] ;  /* 0x0000000816177981 */ /* 0x000ee8000c1e1900 */
[----:B-1----:R-:W3:Y:S01]  /*04c0*/  LDG.E R12, desc[UR8][R20.64+0x8] ;  /* 0x00000808140c7981 */ /* 0x002ee2000c1e1900 */
[----:B------:R-:W-:Y:S01]  /*04d0*/  IMAD.WIDE.U32 R16, R27, 0x4, R16 ;  /* 0x000000041b107825 */ /* 0x000fe200078e0010 */
[----:B------:R-:W-:-:S03]  /*04e0*/  IADD3 R6, PT, PT, R6, 0x8, RZ ;  /* 0x0000000806067810 */ /* 0x000fc60007ffe0ff */
[----:B---3--:R-:W-:-:S05]  /*04f0*/  IMAD R28, R12, R23, R26 ;  /* 0x000000170c1c7224 */ /* 0x008fca00078e021a */
[----:B------:R2:W-:Y:S04]  /*0500*/  STG.E desc[UR8][R14.64], R28 ;  /* 0x0000001c0e007986 */ /* 0x0005e8000c101908 */
[----:B------:R-:W3:Y:S04]  /*0510*/  LDG.E R12, desc[UR8][R20.64+0xc] ;  /* 0x00000c08140c7981 */ /* 0x000ee8000c1e1900 */
[----:B------:R-:W3:Y:S01]  /*0520*/  LDG.E R17, desc[UR8][R16.64] ;  /* 0x0000000810117981 */ /* 0x000ee2000c1e1900 */
[----:B------:R-:W-:Y:S02]  /*0530*/  ISETP.NE.AND P1, PT, R6, RZ, PT ;  /* 0x000000ff0600720c */ /* 0x000fe40003f25270 */
[----:B------:R-:W-:-:S02]  /*0540*/  LEA R8, R0, R8, 0x3 ;  /* 0x0000000800087211 */ /* 0x000fc400078e18ff */
[C---:B------:R-:W-:Y:S02]  /*0550*/  LEA R7, R0.reuse, R7, 0x3 ;  /* 0x0000000700077211 */ /* 0x040fe400078e18ff */
[C---:B------:R-:W-:Y:S02]  /*0560*/  LEA R9, R0.reuse, R9, 0x3 ;  /* 0x0000000900097211 */ /* 0x040fe400078e18ff */
[C---:B------:R-:W-:Y:S02]  /*0570*/  LEA R11, R0.reuse, R11, 0x3 ;  /* 0x0000000b000b7211 */ /* 0x040fe400078e18ff */
[C---:B------:R-:W-:Y:S02]  /*0580*/  LEA R13, R0.reuse, R13, 0x3 ;  /* 0x0000000d000d7211 */ /* 0x040fe400078e18ff */
[C---:B------:R-:W-:Y:S02]  /*0590*/  LEA R25, R0.reuse, R25, 0x3 ;  /* 0x0000001900197211 */ /* 0x040fe400078e18ff */
[----:B------:R-:W-:-:S02]  /*05a0*/  LEA R27, R0, R27, 0x3 ;  /* 0x0000001b001b7211 */ /* 0x000fc400078e18ff */
[----:B------:R-:W-:Y:S02]  /*05b0*/  LEA R29, R0, R29, 0x3 ;  /* 0x0000001d001d7211 */ /* 0x000fe400078e18ff */
[----:B------:R-:W-:Y:S01]  /*05c0*/  IADD3 R10, PT, PT, R10, 0x8, RZ ;  /* 0x000000080a0a7810 */ /* 0x000fe20007ffe0ff */
[----:B---3--:R-:W-:-:S05]  /*05d0*/  IMAD R12, R12, R17, R28 ;  /* 0x000000110c0c7224 */ /* 0x008fca00078e021c */
[----:B------:R2:W-:Y:S01]  /*05e0*/  STG.E desc[UR8][R14.64], R12 ;  /* 0x0000000c0e007986 */ /* 0x0005e2000c101908 */
[----:B------:R-:W-:Y:S05]  /*05f0*/  @P1 BRA `(.L_x_1) ;  /* 0xfffffffc00201947 */ /* 0x000fea000383ffff */
.L_x_0:
[----:B------:R-:W-:Y:S05]  /*0600*/  @!P0 EXIT ;  /* 0x000000000000894d */ /* 0x000fea0003800000 */
[----:B------:R-:W-:Y:S02]  /*0610*/  ISETP.GE.U32.AND P0, PT, R4, 0x4, PT ;  /* 0x000000040400780c */ /* 0x000fe40003f06070 */
[----:B------:R-:W-:-:S04]  /*0620*/  LOP3.LUT R18, R0, 0x3, RZ, 0xc0, !PT ;  /* 0x0000000300127812 */ /* 0x000fc800078ec0ff */
[----:B------:R-:W-:-:S07]  /*0630*/  ISETP.NE.AND P1, PT, R18, RZ, PT ;  /* 0x000000ff1200720c */ /* 0x000fce0003f25270 */
[----:B------:R-:W-:Y:S06]  /*0640*/  @!P0 BRA `(.L_x_2) ;  /* 0x0000000000748947 */ /* 0x000fec0003800000 */
[----:B------:R-:W1:Y:S01]  /*0650*/  LDC.64 R6, c[0x0][0x388] ;  /* 0x0000e200ff067b82 */ /* 0x000e620000000a00 */
[----:B------:R-:W-:Y:S01]  /*0660*/  IADD3 R13, PT, PT, R2, R5, RZ ;  /* 0x00000005020d7210 */ /* 0x000fe20007ffe0ff */
[----:B------:R-:W-:-:S06]  /*0670*/  IMAD R17, R5, R0, R3 ;  /* 0x0000000005117224 */ /* 0x000fcc00078e0203 */
[----:B------:R-:W3:Y:S01]  /*0680*/  LDC.64 R8, c[0x0][0x380] ;  /* 0x0000e000ff087b82 */ /* 0x000ee20000000a00 */
[----:B-1----:R-:W-:-:S06]  /*0690*/  IMAD.WIDE.U32 R10, R17, 0x4, R6 ;  /* 0x00000004110a7825 */ /* 0x002fcc00078e0006 */
[----:B------:R-:W4:Y:S01]  /*06a0*/  LDG.E R10, desc[UR8][R10.64] ;  /* 0x000000080a0a7981 */ /* 0x000f22000c1e1900 */
[----:B---3--:R-:W-:-:S05]  /*06b0*/  IMAD.WIDE R8, R13, 0x4, R8 ;  /* 0x000000040d087825 */ /* 0x008fca00078e0208 */
[----:B------:R-:W4:Y:S01]  /*06c0*/  LDG.E R13, desc[UR8][R8.64] ;  /* 0x00000008080d7981 */ /* 0x000f22000c1e1900 */
[----:B------:R-:W-:Y:S01]  /*06d0*/  IADD3 R17, PT, PT, R17, R0, RZ ;  /* 0x0000000011117210 */ /* 0x000fe20007ffe0ff */
[----:B----45:R-:W-:-:S04]  /*06e0*/  IMAD R19, R13, R10, R12 ;  /* 0x0000000a0d137224 */ /* 0x030fc800078e020c */
[C---:B--2---:R-:W-:Y:S01]  /*06f0*/  IMAD.WIDE.U32 R12, R17.reuse, 0x4, R6 ;  /* 0x00000004110c7825 */ /* 0x044fe200078e0006 */
[----:B------:R1:W-:Y:S05]  /*0700*/  STG.E desc[UR8][R14.64], R19 ;  /* 0x000000130e007986 */ /* 0x0003ea000c101908 */
[----:B------:R-:W2:Y:S04]  /*0710*/  LDG.E R12, desc[UR8][R12.64] ;  /* 0x000000080c0c7981 */ /* 0x000ea8000c1e1900 */
[----:B------:R-:W2:Y:S01]  /*0720*/  LDG.E R4, desc[UR8][R8.64+0x4] ;  /* 0x0000040808047981 */ /* 0x000ea2000c1e1900 */
[----:B------:R-:W-:-:S05]  /*0730*/  IADD3 R23, PT, PT, R17, R0, RZ ;  /* 0x0000000011177210 */ /* 0x000fca0007ffe0ff */
[----:B------:R-:W-:-:S04]  /*0740*/  IMAD.WIDE.U32 R16, R23, 0x4, R6 ;  /* 0x0000000417107825 */ /* 0x000fc800078e0006 */
[----:B--2---:R-:W-:-:S05]  /*0750*/  IMAD R21, R4, R12, R19 ;  /* 0x0000000c04157224 */ /* 0x004fca00078e0213 */
[----:B------:R1:W-:Y:S04]  /*0760*/  STG.E desc[UR8][R14.64], R21 ;  /* 0x000000150e007986 */ /* 0x0003e8000c101908 */
        /* <DEDUP_REMOVED lines=8> */
[----:B------:R-:W-:Y:S01]  /*07f0*/  IADD3 R5, PT, PT, R5, 0x4, RZ ;  /* 0x0000000405057810 */ /* 0x000fe20007ffe0ff */
[----:B--2---:R-:W-:-:S05]  /*0800*/  IMAD R12, R12, R6, R11 ;  /* 0x000000060c0c7224 */ /* 0x004fca00078e020b */
[----:B------:R1:W-:Y:S02]  /*0810*/  STG.E desc[UR8][R14.64], R12 ;  /* 0x0000000c0e007986 */ /* 0x0003e4000c101908 */
.L_x_2:
[----:B------:R-:W-:Y:S05]  /*0820*/  @!P1 EXIT ;  /* 0x000000000000994d */ /* 0x000fea0003800000 */
[----:B------:R-:W-:Y:S02]  /*0830*/  ISETP.NE.AND P0, PT, R18, 0x1, PT ;  /* 0x000000011200780c */ /* 0x000fe40003f05270 */
[----:B------:R-:W-:-:S04]  /*0840*/  LOP3.LUT R4, R0, 0x1, RZ, 0xc0, !PT ;  /* 0x0000000100047812 */ /* 0x000fc800078ec0ff */
[----:B------:R-:W-:-:S07]  /*0850*/  ISETP.NE.U32.AND P1, PT, R4, 0x1, PT ;  /* 0x000000010400780c */ /* 0x000fce0003f25070 */
        /* <DEDUP_REMOVED lines=9> */
[----:B------:R-:W-:-:S05]  /*08f0*/  IADD3 R17, PT, PT, R17, R0, RZ ;  /* 0x0000000011117210 */ /* 0x000fca0007ffe0ff */
[----:B------:R-:W-:-:S04]  /*0900*/  IMAD.WIDE.U32 R6, R17, 0x4, R6 ;  /* 0x0000000411067825 */ /* 0x000fc800078e0006 */
[----:B----45:R-:W-:-:S05]  /*0910*/  IMAD R13, R13, R10, R12 ;  /* 0x0000000a0d0d7224 */ /* 0x030fca00078e020c */
[----:B------:R3:W-:Y:S04]  /*0920*/  STG.E desc[UR8][R14.64], R13 ;  /* 0x0000000d0e007986 */ /* 0x0007e8000c101908 */
[----:B--2---:R-:W2:Y:S04]  /*0930*/  LDG.E R12, desc[UR8][R8.64+0x4] ;  /* 0x00000408080c7981 */ /* 0x004ea8000c1e1900 */
[----:B------:R-:W2:Y:S01]  /*0940*/  LDG.E R6, desc[UR8][R6.64] ;  /* 0x0000000806067981 */ /* 0x000ea2000c1e1900 */
[----:B------:R-:W-:Y:S01]  /*0950*/  IADD3 R5, PT, PT, R5, 0x2, RZ ;  /* 0x0000000205057810 */ /* 0x000fe20007ffe0ff */
[----:B--2---:R-:W-:-:S05]  /*0960*/  IMAD R12, R12, R6, R13 ;  /* 0x000000060c0c7224 */ /* 0x004fca00078e020d */
[----:B------:R3:W-:Y:S02]  /*0970*/  STG.E desc[UR8][R14.64], R12 ;  /* 0x0000000c0e007986 */ /* 0x0007e4000c101908 */
.L_x_3:
[----:B------:R-:W-:Y:S05]  /*0980*/  @P1 EXIT ;  /* 0x000000000000194d */ /* 0x000fea0003800000 */
[----:B------:R-:W4:Y:S01]  /*0990*/  LDC.64 R6, c[0x0][0x380] ;  /* 0x0000e000ff067b82 */ /* 0x000f220000000a00 */
[----:B-1----:R-:W-:Y:S01]  /*09a0*/  IADD3 R11, PT, PT, R2, R5, RZ ;  /* 0x00000005020b7210 */ /* 0x002fe20007ffe0ff */
[----:B------:R-:W-:-:S06]  /*09b0*/  IMAD R5, R5, R0, R3 ;  /* 0x0000000005057224 */ /* 0x000fcc00078e0203 */
[----:B------:R-:W1:Y:S01]  /*09c0*/  LDC.64 R8, c[0x0][0x388] ;  /* 0x0000e200ff087b82 */ /* 0x000e620000000a00 */
[----:B----4-:R-:W-:-:S06]  /*09d0*/  IMAD.WIDE R2, R11, 0x4, R6 ;  /* 0x000000040b027825 */ /* 0x010fcc00078e0206 */
[----:B------:R-:W4:Y:S01]  /*09e0*/  LDG.E R3, desc[UR8][R2.64] ;  /* 0x0000000802037981 */ /* 0x000f22000c1e1900 */
[----:B-1----:R-:W-:-:S06]  /*09f0*/  IMAD.WIDE.U32 R4, R5, 0x4, R8 ;  /* 0x0000000405047825 */ /* 0x002fcc00078e0008 */
[----:B------:R-:W4:Y:S02]  /*0a00*/  LDG.E R4, desc[UR8][R4.64] ;  /* 0x0000000804047981 */ /* 0x000f24000c1e1900 */
[----:B----45:R-:W-:-:S05]  /*0a10*/  IMAD R7, R3, R4, R12 ;  /* 0x0000000403077224 */ /* 0x030fca00078e020c */
[----:B------:R-:W-:Y:S01]  /*0a20*/  STG.E desc[UR8][R14.64], R7 ;  /* 0x000000070e007986 */ /* 0x000fe2000c101908 */
[----:B------:R-:W-:Y:S05]  /*0a30*/  EXIT ;  /* 0x000000000000794d */ /* 0x000fea0003800000 */
.L_x_4:
[----:B------:R-:W-:-:S00]  /*0a40*/  BRA `(.L_x_4) ;  /* 0xfffffffc00fc7947 */ /* 0x000fc0000383ffff */
[----:B------:R-:W-:-:S00]  /*0a50*/  NOP ;  /* 0x0000000000007918 */ /* 0x000fc00000000000 */
        /* <DEDUP_REMOVED lines=10> */
.L_x_5:


//--------------------- .nv.shared.reserved.0     --------------------------
	.section	.nv.shared.reserved.0,"aw",@nobits
	.weak		__nv_reservedSMEM_offset_0_alias
	.size		__nv_reservedSMEM_offset_0_alias, 0, 64
	.other		__nv_reservedSMEM_offset_0_alias,@"STO_CUDA_RESERVED_SHARED STV_DEFAULT"
__nv_reservedSMEM_offset_0_alias:
	.zero		0
	.zero		64


//--------------------- .nv.constant0._Z21matrix_multiplicationPiS_S_i --------------------------
	.section	.nv.constant0._Z21matrix_multiplicationPiS_S_i,"a",@progbits
	.sectionflags	@""
	.align	4
.nv.constant0._Z21matrix_multiplicationPiS_S_i:
	.zero		924


//--------------------- SYMBOLS --------------------------

	.type		.nv.reservedSmem.offset0,@object
	.size		.nv.reservedSmem.offset0,0x4
